	.headerflags	@"EF_CUDA_TEXMODE_UNIFIED EF_CUDA_64BIT_ADDRESS EF_CUDA_ACCELERATORS EF_CUDA_SM90 EF_CUDA_VIRTUAL_SM(EF_CUDA_SM90)"
	.elftype	@"ET_EXEC"


//--------------------- .nv.info                  --------------------------
	.section	.nv.info,"",@"SHT_CUDA_INFO"
	.align	4


	//----- nvinfo : EIATTR_REGCOUNT
	.align		4
        /*0000*/ 	.byte	0x04, 0x2f
        /*0002*/ 	.short	(.L_3 - .L_2)
	.align		4
.L_2:
        /*0004*/ 	.word	index@(triton_poi_fused__native_batch_norm_legit_no_training_cat_1)
        /*0008*/ 	.word	0x0000001a


	//----- nvinfo : EIATTR_MIN_STACK_SIZE
	.align		4
.L_3:
        /*000c*/ 	.byte	0x04, 0x12
        /*000e*/ 	.short	(.L_5 - .L_4)
	.align		4
.L_4:
        /*0010*/ 	.word	index@(triton_poi_fused__native_batch_norm_legit_no_training_cat_1)
        /*0014*/ 	.word	0x00000000


	//----- nvinfo : EIATTR_FRAME_SIZE
	.align		4
.L_5:
        /*0018*/ 	.byte	0x04, 0x11
        /*001a*/ 	.short	(.L_7 - .L_6)
	.align		4
.L_6:
        /*001c*/ 	.word	index@(triton_poi_fused__native_batch_norm_legit_no_training_cat_1)
        /*0020*/ 	.word	0x00000000


	//----- nvinfo : EIATTR_MIN_STACK_SIZE
	.align		4
.L_7:
        /*0024*/ 	.byte	0x04, 0x12
        /*0026*/ 	.short	(.L_9 - .L_8)
	.align		4
.L_8:
        /*0028*/ 	.word	index@(triton_poi_fused__native_batch_norm_legit_no_training_cat_1)
        /*002c*/ 	.word	0x00000000
.L_9:


//--------------------- .nv.info.triton_poi_fused__native_batch_norm_legit_no_training_cat_1 --------------------------
	.section	.nv.info.triton_poi_fused__native_batch_norm_legit_no_training_cat_1,"",@"SHT_CUDA_INFO"
	.sectionflags	@""
	.align	4


	//----- nvinfo : EIATTR_CUDA_API_VERSION
	.align		4
        /*0000*/ 	.byte	0x04, 0x37
        /*0002*/ 	.short	(.L_11 - .L_10)
.L_10:
        /*0004*/ 	.word	0x0000007c


	//----- nvinfo : EIATTR_KPARAM_INFO
	.align		4
.L_11:
        /*0008*/ 	.byte	0x04, 0x17
        /*000a*/ 	.short	(.L_13 - .L_12)
.L_12:
        /*000c*/ 	.word	0x00000000
        /*0010*/ 	.short	0x0008
        /*0012*/ 	.short	0x0040
        /*0014*/ 	.byte	0x00, 0xf0, 0x11, 0x00


	//----- nvinfo : EIATTR_KPARAM_INFO
	.align		4
.L_13:
        /*0018*/ 	.byte	0x04, 0x17
        /*001a*/ 	.short	(.L_15 - .L_14)
.L_14:
        /*001c*/ 	.word	0x00000000
        /*0020*/ 	.short	0x0007
        /*0022*/ 	.short	0x0038
        /*0024*/ 	.byte	0x00, 0xf4, 0x21, 0x00


	//----- nvinfo : EIATTR_KPARAM_INFO
	.align		4
.L_15:
        /*0028*/ 	.byte	0x04, 0x17
        /*002a*/ 	.short	(.L_17 - .L_16)
.L_16:
        /*002c*/ 	.word	0x00000000
        /*0030*/ 	.short	0x0006
        /*0032*/ 	.short	0x0030
        /*0034*/ 	.byte	0x00, 0xf4, 0x21, 0x00


	//----- nvinfo : EIATTR_KPARAM_INFO
	.align		4
.L_17:
        /*0038*/ 	.byte	0x04, 0x17
        /*003a*/ 	.short	(.L_19 - .L_18)
.L_18:
        /*003c*/ 	.word	0x00000000
        /*0040*/ 	.short	0x0005
        /*0042*/ 	.short	0x0028
        /*0044*/ 	.byte	0x00, 0xf4, 0x21, 0x00


	//----- nvinfo : EIATTR_KPARAM_INFO
	.align		4
.L_19:
        /*0048*/ 	.byte	0x04, 0x17
        /*004a*/ 	.short	(.L_21 - .L_20)
.L_20:
        /*004c*/ 	.word	0x00000000
        /*0050*/ 	.short	0x0004
        /*0052*/ 	.short	0x0020
        /*0054*/ 	.byte	0x00, 0xf4, 0x21, 0x00


	//----- nvinfo : EIATTR_KPARAM_INFO
	.align		4
.L_21:
        /*0058*/ 	.byte	0x04, 0x17
        /*005a*/ 	.short	(.L_23 - .L_22)
.L_22:
        /*005c*/ 	.word	0x00000000
        /*0060*/ 	.short	0x0003
        /*0062*/ 	.short	0x0018
        /*0064*/ 	.byte	0x00, 0xf4, 0x21, 0x00


	//----- nvinfo : EIATTR_KPARAM_INFO
	.align		4
.L_23:
        /*0068*/ 	.byte	0x04, 0x17
        /*006a*/ 	.short	(.L_25 - .L_24)
.L_24:
        /*006c*/ 	.word	0x00000000
        /*0070*/ 	.short	0x0002
        /*0072*/ 	.short	0x0010
        /*0074*/ 	.byte	0x00, 0xf4, 0x21, 0x00


	//----- nvinfo : EIATTR_KPARAM_INFO
	.align		4
.L_25:
        /*0078*/ 	.byte	0x04, 0x17
        /*007a*/ 	.short	(.L_27 - .L_26)
.L_26:
        /*007c*/ 	.word	0x00000000
        /*0080*/ 	.short	0x0001
        /*0082*/ 	.short	0x0008
        /*0084*/ 	.byte	0x00, 0xf4, 0x21, 0x00


	//----- nvinfo : EIATTR_KPARAM_INFO
	.align		4
.L_27:
        /*0088*/ 	.byte	0x04, 0x17
        /*008a*/ 	.short	(.L_29 - .L_28)
.L_28:
        /*008c*/ 	.word	0x00000000
        /*0090*/ 	.short	0x0000
        /*0092*/ 	.short	0x0000
        /*0094*/ 	.byte	0x00, 0xf4, 0x21, 0x00


	//----- nvinfo : EIATTR_SPARSE_MMA_MASK
	.align		4
.L_29:
        /*0098*/ 	.byte	0x03, 0x50
        /*009a*/ 	.short	0x0000


	//----- nvinfo : EIATTR_MAXREG_COUNT
	.align		4
        /*009c*/ 	.byte	0x03, 0x1b
        /*009e*/ 	.short	0x00ff


	//----- nvinfo : EIATTR_EXIT_INSTR_OFFSETS
	.align		4
        /*00a0*/ 	.byte	0x04, 0x1c
        /*00a2*/ 	.short	(.L_31 - .L_30)


	//   ....[0]....
.L_30:
        /*00a4*/ 	.word	0x00000610


	//   ....[1]....
        /*00a8*/ 	.word	0x00000630


	//----- nvinfo : EIATTR_REQNTID
	.align		4
.L_31:
        /*00ac*/ 	.byte	0x04, 0x10
        /*00ae*/ 	.short	(.L_33 - .L_32)
.L_32:
        /*00b0*/ 	.word	0x00000020
        /*00b4*/ 	.word	0x00000001
        /*00b8*/ 	.word	0x00000001


	//----- nvinfo : EIATTR_CBANK_PARAM_SIZE
	.align		4
.L_33:
        /*00bc*/ 	.byte	0x03, 0x19
        /*00be*/ 	.short	0x0044


	//----- nvinfo : EIATTR_PARAM_CBANK
	.align		4
        /*00c0*/ 	.byte	0x04, 0x0a
        /*00c2*/ 	.short	(.L_35 - .L_34)
	.align		4
.L_34:
        /*00c4*/ 	.word	index@(.nv.constant0.triton_poi_fused__native_batch_norm_legit_no_training_cat_1)
        /*00c8*/ 	.short	0x0210
        /*00ca*/ 	.short	0x0044


	//----- nvinfo : EIATTR_SW_WAR
	.align		4
.L_35:
        /*00cc*/ 	.byte	0x04, 0x36
        /*00ce*/ 	.short	(.L_37 - .L_36)
.L_36:
        /*00d0*/ 	.word	0x00000008
.L_37:


//--------------------- .nv.callgraph             --------------------------
	.section	.nv.callgraph,"",@"SHT_CUDA_CALLGRAPH"
	.align	4
	.sectionentsize	8
	.align		4
        /*0000*/ 	.word	0x00000000
	.align		4
        /*0004*/ 	.word	0xffffffff
	.align		4
        /*0008*/ 	.word	0x00000000
	.align		4
        /*000c*/ 	.word	0xfffffffe
	.align		4
        /*0010*/ 	.word	0x00000000
	.align		4
        /*0014*/ 	.word	0xfffffffd
	.align		4
        /*0018*/ 	.word	0x00000000
	.align		4
        /*001c*/ 	.word	0xfffffffc


//--------------------- .nv.constant4             --------------------------
	.section	.nv.constant4,"a",@progbits
	.align	8
	.align		8
.nv.constant4:
        /*0000*/ 	.dword	_$_str
	.align		8
        /*0008*/ 	.dword	_$_str_$_2


//--------------------- .text.triton_poi_fused__native_batch_norm_legit_no_training_cat_1 --------------------------
	.section	.text.triton_poi_fused__native_batch_norm_legit_no_training_cat_1,"ax",@progbits
	.align	128
        .global         triton_poi_fused__native_batch_norm_legit_no_training_cat_1
        .type           triton_poi_fused__native_batch_norm_legit_no_training_cat_1,@function
        .size           triton_poi_fused__native_batch_norm_legit_no_training_cat_1,(.L_x_1 - triton_poi_fused__native_batch_norm_legit_no_training_cat_1)
        .other          triton_poi_fused__native_batch_norm_legit_no_training_cat_1,@"STO_CUDA_ENTRY STV_DEFAULT"
triton_poi_fused__native_batch_norm_legit_no_training_cat_1:
.text.triton_poi_fused__native_batch_norm_legit_no_training_cat_1:
[----:B------:R-:W0:Y:S01]  /*0000*/  LDC R1, c[0x0][0x28] ;  /* 0x00000a00ff017b82 */ /* 0x000e220000000800 */
[----:B------:R-:W1:Y:S01]  /*0010*/  S2R R0, SR_TID.X ;  /* 0x0000000000007919 */ /* 0x000e620000002100 */
[----:B------:R-:W-:Y:S01]  /*0020*/  CS2R R18, SRZ ;  /* 0x0000000000127805 */ /* 0x000fe2000001ff00 */
[----:B------:R-:W-:Y:S01]  /*0030*/  ULDC.64 UR4, c[0x0][0x208] ;  /* 0x0000820000047ab9 */ /* 0x000fe20000000a00 */
[----:B------:R-:W2:Y:S01]  /*0040*/  S2R R3, SR_CTAID.X ;  /* 0x0000000000037919 */ /* 0x000ea20000002500 */
[----:B------:R-:W-:-:S03]  /*0050*/  IMAD.MOV.U32 R20, RZ, RZ, RZ ;  /* 0x000000ffff147224 */ /* 0x000fc600078e00ff */
[----:B------:R-:W3:Y:S01]  /*0060*/  LDC.64 R12, c[0x0][0x210] ;  /* 0x00008400ff0c7b82 */ /* 0x000ee20000000a00 */
[----:B------:R-:W-:-:S07]  /*0070*/  ULDC.64 UR6, c[0x0][0x218] ;  /* 0x0000860000067ab9 */ /* 0x000fce0000000a00 */
[----:B------:R-:W4:Y:S01]  /*0080*/  LDC.64 R10, c[0x0][0x238] ;  /* 0x00008e00ff0a7b82 */ /* 0x000f220000000a00 */
[----:B-1----:R-:W-:-:S05]  /*0090*/  IMAD.SHL.U32 R0, R0, 0x2, RZ ;  /* 0x0000000200007824 */ /* 0x002fca00078e00ff */
[----:B------:R-:W-:-:S05]  /*00a0*/  LOP3.LUT R0, R0, 0x3e, RZ, 0xc0, !PT ;  /* 0x0000003e00007812 */ /* 0x000fca00078ec0ff */
[----:B--2---:R-:W-:Y:S02]  /*00b0*/  IMAD R0, R3, 0x40, R0 ;  /* 0x0000004003007824 */ /* 0x004fe400078e0200 */
[----:B------:R-:W1:Y:S03]  /*00c0*/  LDC.64 R2, c[0x0][0x228] ;  /* 0x00008a00ff027b82 */ /* 0x000e660000000a00 */
[----:B------:R-:W-:Y:S02]  /*00d0*/  SHF.R.S32.HI R5, RZ, 0x1f, R0 ;  /* 0x0000001fff057819 */ /* 0x000fe40000011400 */
[----:B------:R-:W-:Y:S02]  /*00e0*/  ISETP.GE.AND P0, PT, R0, 0x40, PT ;  /* 0x000000400000780c */ /* 0x000fe40003f06270 */
[----:B------:R-:W-:-:S04]  /*00f0*/  LEA.HI R4, R5, R0, RZ, 0x2 ;  /* 0x0000000005047211 */ /* 0x000fc800078f10ff */
[----:B------:R-:W-:-:S04]  /*0100*/  SHF.R.S32.HI R6, RZ, 0x2, R4 ;  /* 0x00000002ff067819 */ /* 0x000fc80000011404 */
[----:B------:R-:W-:-:S04]  /*0110*/  LEA.HI R7, R6, R6, RZ, 0x2 ;  /* 0x0000000606077211 */ /* 0x000fc800078f10ff */
[----:B------:R-:W-:-:S05]  /*0120*/  LOP3.LUT R7, R7, 0xfffffffc, RZ, 0xc0, !PT ;  /* 0xfffffffc07077812 */ /* 0x000fca00078ec0ff */
[----:B------:R-:W-:-:S04]  /*0130*/  IMAD.IADD R17, R6, 0x1, -R7 ;  /* 0x0000000106117824 */ /* 0x000fc800078e0a07 */
[----:B-1----:R-:W-:-:S05]  /*0140*/  IMAD.WIDE R2, R17, 0x4, R2 ;  /* 0x0000000411027825 */ /* 0x002fca00078e0202 */
[----:B------:R-:W2:Y:S04]  /*0150*/  @!P0 LDG.E.EL R18, desc[UR4][R2.64] ;  /* 0x0000000402128981 */ /* 0x000ea8000c2e1900 */
[----:B------:R1:W5:Y:S01]  /*0160*/  @!P0 LDG.E.EL R20, desc[UR4][R2.64] ;  /* 0x0000000402148981 */ /* 0x000362000c2e1900 */
[----:B------:R-:W-:Y:S01]  /*0170*/  LEA.HI R6, R5, R0, RZ, 0x4 ;  /* 0x0000000005067211 */ /* 0x000fe200078f20ff */
[C---:B------:R-:W-:Y:S01]  /*0180*/  IMAD.SHL.U32 R8, R17.reuse, 0x4, RZ ;  /* 0x0000000411087824 */ /* 0x040fe200078e00ff */
[----:B------:R-:W-:Y:S02]  /*0190*/  LOP3.LUT R5, R4, 0xfffffffc, RZ, 0xc0, !PT ;  /* 0xfffffffc04057812 */ /* 0x000fe400078ec0ff */
[----:B------:R-:W-:Y:S02]  /*01a0*/  SHF.R.S32.HI R7, RZ, 0x4, R6 ;  /* 0x00000004ff077819 */ /* 0x000fe40000011406 */
[----:B------:R-:W-:Y:S01]  /*01b0*/  LOP3.LUT R9, R6, 0xfffffff0, RZ, 0xc0, !PT ;  /* 0xfffffff006097812 */ /* 0x000fe200078ec0ff */
[C---:B------:R-:W-:Y:S01]  /*01c0*/  IMAD.IADD R5, R0.reuse, 0x1, -R5 ;  /* 0x0000000100057824 */ /* 0x040fe200078e0a05 */
[----:B------:R-:W-:Y:S01]  /*01d0*/  ISETP.GE.AND P2, PT, R17, 0x2, PT ;  /* 0x000000021100780c */ /* 0x000fe20003f46270 */
[----:B------:R-:W-:Y:S01]  /*01e0*/  IMAD.SHL.U32 R4, R7, 0x8, RZ ;  /* 0x0000000807047824 */ /* 0x000fe200078e00ff */
[----:B-1----:R-:W-:Y:S01]  /*01f0*/  SHF.R.S32.HI R2, RZ, 0x1f, R8 ;  /* 0x0000001fff027819 */ /* 0x002fe20000011408 */
[----:B------:R-:W1:Y:S01]  /*0200*/  LDC.64 R6, c[0x0][0x220] ;  /* 0x00008800ff067b82 */ /* 0x000e620000000a00 */
[----:B------:R-:W-:-:S02]  /*0210*/  ISETP.LT.AND P4, PT, R0, 0x40, !P2 ;  /* 0x000000400000780c */ /* 0x000fc40005781270 */
[----:B------:R-:W-:Y:S02]  /*0220*/  IADD3 R15, R4, R0, -R9 ;  /* 0x00000000040f7210 */ /* 0x000fe40007ffe809 */
[--C-:B------:R-:W-:Y:S02]  /*0230*/  SHF.R.S32.HI R3, RZ, 0x1f, R4.reuse ;  /* 0x0000001fff037819 */ /* 0x100fe40000011404 */
[----:B------:R-:W-:Y:S01]  /*0240*/  IADD3 R4, P1, P3, R8, R5, R4 ;  /* 0x0000000508047210 */ /* 0x000fe20007b3e004 */
[----:B---3--:R-:W-:Y:S01]  /*0250*/  IMAD.WIDE R12, R15, 0x4, R12 ;  /* 0x000000040f0c7825 */ /* 0x008fe200078e020c */
[----:B------:R-:W-:Y:S01]  /*0260*/  SHF.R.S32.HI R5, RZ, 0x1f, R5 ;  /* 0x0000001fff057819 */ /* 0x000fe20000011405 */
[----:B------:R-:W3:Y:S03]  /*0270*/  LDC.64 R8, c[0x0][0x230] ;  /* 0x00008c00ff087b82 */ /* 0x000ee60000000a00 */
[----:B------:R-:W-:-:S02]  /*0280*/  IADD3.X R5, R2, R5, R3, P1, P3 ;  /* 0x0000000502057210 */ /* 0x000fc40000fe6403 */
[----:B------:R-:W-:Y:S02]  /*0290*/  CS2R R2, SRZ ;  /* 0x0000000000027805 */ /* 0x000fe4000001ff00 */
[C---:B------:R-:W-:Y:S02]  /*02a0*/  ISETP.GT.AND P1, PT, R17.reuse, 0x1, !P0 ;  /* 0x000000011100780c */ /* 0x040fe40004724270 */
[C---:B------:R-:W-:Y:S01]  /*02b0*/  LEA R14, P3, R4.reuse, UR6, 0x2 ;  /* 0x00000006040e7c11 */ /* 0x040fe2000f8610ff */
[----:B------:R-:W-:Y:S01]  /*02c0*/  IMAD.MOV.U32 R16, RZ, RZ, RZ ;  /* 0x000000ffff107224 */ /* 0x000fe200078e00ff */
[----:B------:R1:W5:Y:S02]  /*02d0*/  @P4 LDG.E.64 R2, desc[UR4][R12.64] ;  /* 0x000000040c024981 */ /* 0x000364000c1e1b00 */
[----:B------:R-:W-:Y:S02]  /*02e0*/  LEA.HI.X R15, R4, UR7, R5, 0x2, P3 ;  /* 0x00000007040f7c11 */ /* 0x000fe400098f1405 */
[----:B------:R-:W-:Y:S01]  /*02f0*/  CS2R R4, SRZ ;  /* 0x0000000000047805 */ /* 0x000fe2000001ff00 */
[----:B-1----:R-:W-:-:S05]  /*0300*/  IMAD.WIDE R6, R17, 0x4, R6 ;  /* 0x0000000411067825 */ /* 0x002fca00078e0206 */
[----:B------:R-:W5:Y:S01]  /*0310*/  @P1 LDG.E.64 R4, desc[UR4][R14.64+-0x20] ;  /* 0xffffe0040e041981 */ /* 0x000f62000c1e1b00 */
[C---:B----4-:R-:W-:Y:S01]  /*0320*/  IMAD.WIDE R10, R17.reuse, 0x4, R10 ;  /* 0x00000004110a7825 */ /* 0x050fe200078e020a */
[----:B0-----:R-:W-:Y:S02]  /*0330*/  CS2R R12, SRZ ;  /* 0x00000000000c7805 */ /* 0x001fe4000001ff00 */
[----:B------:R-:W4:Y:S01]  /*0340*/  @!P0 LDG.E.EL R19, desc[UR4][R6.64] ;  /* 0x0000000406138981 */ /* 0x000f22000c2e1900 */
[----:B------:R-:W-:Y:S02]  /*0350*/  IMAD.MOV.U32 R22, RZ, RZ, RZ ;  /* 0x000000ffff167224 */ /* 0x000fe400078e00ff */
[----:B---3--:R-:W-:Y:S01]  /*0360*/  IMAD.WIDE R8, R17, 0x4, R8 ;  /* 0x0000000411087825 */ /* 0x008fe200078e0208 */
[----:B------:R0:W3:Y:S03]  /*0370*/  @!P0 LDG.E.EL R16, desc[UR4][R6.64] ;  /* 0x0000000406108981 */ /* 0x0000e6000c2e1900 */
[----:B------:R-:W-:Y:S01]  /*0380*/  IMAD.MOV.U32 R17, RZ, RZ, RZ ;  /* 0x000000ffff117224 */ /* 0x000fe200078e00ff */
[----:B------:R-:W3:Y:S04]  /*0390*/  @!P0 LDG.E.EL R12, desc[UR4][R8.64] ;  /* 0x00000004080c8981 */ /* 0x000ee8000c2e1900 */
[----:B------:R1:W3:Y:S01]  /*03a0*/  @!P0 LDG.E.EL R13, desc[UR4][R8.64] ;  /* 0x00000004080d8981 */ /* 0x0002e2000c2e1900 */
[----:B------:R-:W-:Y:S01]  /*03b0*/  IMAD.MOV.U32 R23, RZ, RZ, 0x3e800000 ;  /* 0x3e800000ff177424 */ /* 0x000fe200078e00ff */
[----:B0-----:R-:W0:Y:S02]  /*03c0*/  LDC.64 R6, c[0x0][0x240] ;  /* 0x00009000ff067b82 */ /* 0x001e240000000a00 */
[----:B------:R-:W3:Y:S04]  /*03d0*/  @!P0 LDG.E.EL R17, desc[UR4][R10.64] ;  /* 0x000000040a118981 */ /* 0x000ee8000c2e1900 */
[----:B------:R0:W3:Y:S02]  /*03e0*/  @!P0 LDG.E.EL R22, desc[UR4][R10.64] ;  /* 0x000000040a168981 */ /* 0x0000e4000c2e1900 */
[----:B-1----:R-:W1:Y:S01]  /*03f0*/  LDC.64 R8, c[0x0][0x248] ;  /* 0x00009200ff087b82 */ /* 0x002e620000000a00 */
[----:B--2---:R-:W-:-:S04]  /*0400*/  FADD R18, R18, 9.9999997473787516356e-06 ;  /* 0x3727c5ac12127421 */ /* 0x004fc80000000000 */
[----:B------:R-:W2:Y:S01]  /*0410*/  MUFU.SQRT R14, R18 ;  /* 0x00000012000e7308 */ /* 0x000ea20000002000 */
[----:B-----5:R-:W-:-:S07]  /*0420*/  FADD R20, R20, 9.9999997473787516356e-06 ;  /* 0x3727c5ac14147421 */ /* 0x020fce0000000000 */
[----:B------:R-:W5:Y:S01]  /*0430*/  MUFU.SQRT R15, R20 ;  /* 0x00000014000f7308 */ /* 0x000f620000002000 */
[C---:B--2---:R-:W-:Y:S02]  /*0440*/  FSETP.GT.AND P6, PT, R14.reuse, 8.50705917302346158658e+37, PT ;  /* 0x7e8000000e00780b */ /* 0x044fe40003fc4000 */
[----:B------:R-:W-:Y:S02]  /*0450*/  FSETP.GEU.AND P3, PT, R14, 1.175494350822287508e-38, PT ;  /* 0x008000000e00780b */ /* 0x000fe40003f6e000 */
[----:B------:R-:W-:Y:S02]  /*0460*/  FSEL R21, R23, 1, P6 ;  /* 0x3f80000017157808 */ /* 0x000fe40003000000 */
[----:B-----5:R-:W-:-:S07]  /*0470*/  FSETP.GT.AND P5, PT, R15, 8.50705917302346158658e+37, PT ;  /* 0x7e8000000f00780b */ /* 0x020fce0003fa4000 */
[----:B------:R-:W-:Y:S01]  /*0480*/  @P6 FMUL R14, R14, 0.25 ;  /* 0x3e8000000e0e6820 */ /* 0x000fe20000400000 */
[----:B------:R-:W-:-:S03]  /*0490*/  FSETP.GEU.AND P6, PT, R15, 1.175494350822287508e-38, PT ;  /* 0x008000000f00780b */ /* 0x000fc60003fce000 */
[----:B------:R-:W-:Y:S02]  /*04a0*/  @!P3 FMUL R14, R14, 16777216 ;  /* 0x4b8000000e0eb820 */ /* 0x000fe40000400000 */
[----:B------:R-:W-:-:S08]  /*04b0*/  @P5 FMUL R15, R15, 0.25 ;  /* 0x3e8000000f0f5820 */ /* 0x000fd00000400000 */
[----:B------:R-:W-:Y:S01]  /*04c0*/  @!P6 FMUL R15, R15, 16777216 ;  /* 0x4b8000000f0fe820 */ /* 0x000fe20000400000 */
[----:B------:R-:W2:Y:S01]  /*04d0*/  MUFU.RCP R14, R14 ;  /* 0x0000000e000e7308 */ /* 0x000ea20000001000 */
[----:B------:R-:W-:-:S07]  /*04e0*/  FSEL R18, R23, 1, P5 ;  /* 0x3f80000017127808 */ /* 0x000fce0002800000 */
[----:B------:R-:W5:Y:S01]  /*04f0*/  MUFU.RCP R15, R15 ;  /* 0x0000000f000f7308 */ /* 0x000f620000001000 */
[----:B0-----:R-:W-:Y:S02]  /*0500*/  SEL R10, R2, RZ, P4 ;  /* 0x000000ff020a7207 */ /* 0x001fe40002000000 */
[----:B------:R-:W-:Y:S01]  /*0510*/  SEL R11, R3, RZ, P4 ;  /* 0x000000ff030b7207 */ /* 0x000fe20002000000 */
[----:B------:R-:W-:Y:S01]  /*0520*/  @!P3 FMUL R21, R21, 16777216 ;  /* 0x4b8000001515b820 */ /* 0x000fe20000400000 */
[----:B------:R-:W-:Y:S01]  /*0530*/  @P2 SEL R10, R4, RZ, P1 ;  /* 0x000000ff040a2207 */ /* 0x000fe20000800000 */
[----:B------:R-:W-:Y:S01]  /*0540*/  @!P6 FMUL R18, R18, 16777216 ;  /* 0x4b8000001212e820 */ /* 0x000fe20000400000 */
[----:B------:R-:W-:Y:S01]  /*0550*/  @P2 SEL R11, R5, RZ, P1 ;  /* 0x000000ff050b2207 */ /* 0x000fe20000800000 */
[----:B--2---:R-:W-:Y:S01]  /*0560*/  FMUL R14, R14, R21 ;  /* 0x000000150e0e7220 */ /* 0x004fe20000400000 */
[----:B------:R-:W-:-:S04]  /*0570*/  IMAD.WIDE R2, R0, 0x4, R6 ;  /* 0x0000000400027825 */ /* 0x000fc800078e0206 */
[----:B----4-:R-:W-:Y:S01]  /*0580*/  FADD R19, R10, -R19 ;  /* 0x800000130a137221 */ /* 0x010fe20000000000 */
[----:B---3--:R-:W-:Y:S01]  /*0590*/  FADD R16, R11, -R16 ;  /* 0x800000100b107221 */ /* 0x008fe20000000000 */
[----:B-----5:R-:W-:Y:S02]  /*05a0*/  FMUL R5, R15, R18 ;  /* 0x000000120f057220 */ /* 0x020fe40000400000 */
[----:B------:R-:W-:Y:S01]  /*05b0*/  FMUL R14, R19, R14 ;  /* 0x0000000e130e7220 */ /* 0x000fe20000400000 */
[----:B------:R0:W-:Y:S01]  /*05c0*/  @!P0 STG.E.64 desc[UR4][R2.64], R10 ;  /* 0x0000000a02008986 */ /* 0x0001e2000c101b04 */
[----:B------:R-:W-:Y:S01]  /*05d0*/  FMUL R7, R16, R5 ;  /* 0x0000000510077220 */ /* 0x000fe20000400000 */
[----:B-1----:R-:W-:-:S04]  /*05e0*/  IMAD.WIDE R4, R0, 0x4, R8 ;  /* 0x0000000400047825 */ /* 0x002fc800078e0208 */
[----:B------:R-:W-:Y:S01]  /*05f0*/  FFMA R12, R14, R12, R17 ;  /* 0x0000000c0e0c7223 */ /* 0x000fe20000000011 */
[----:B------:R-:W-:Y:S01]  /*0600*/  FFMA R13, R7, R13, R22 ;  /* 0x0000000d070d7223 */ /* 0x000fe20000000016 */
[----:B0-----:R-:W-:Y:S06]  /*0610*/  @P0 EXIT ;  /* 0x000000000000094d */ /* 0x001fec0003800000 */
[----:B------:R-:W-:Y:S01]  /*0620*/  STG.E.64 desc[UR4][R4.64], R12 ;  /* 0x0000000c04007986 */ /* 0x000fe2000c101b04 */
[----:B------:R-:W-:Y:S05]  /*0630*/  EXIT ;  /* 0x000000000000794d */ /* 0x000fea0003800000 */
.L_x_0:
[----:B------:R-:W-:-:S00]  /*0640*/  BRA `(.L_x_0) ;  /* 0xfffffffc00fc7947 */ /* 0x000fc0000383ffff */
[----:B------:R-:W-:-:S00]  /*0650*/  NOP ;  /* 0x0000000000007918 */ /* 0x000fc00000000000 */
        /* <DEDUP_REMOVED lines=10> */
.L_x_1:


//--------------------- .nv.global.init           --------------------------
	.section	.nv.global.init,"aw",@progbits
.nv.global.init:
	.type		_$_str,@object
	.size		_$_str,(_$_str_$_2 - _$_str)
_$_str:
        /*0000*/ 	.byte	0x5f, 0x5f, 0x43, 0x55, 0x44, 0x41, 0x5f, 0x46, 0x54, 0x5a, 0x00
	.type		_$_str_$_2,@object
	.size		_$_str_$_2,(.L_1 - _$_str_$_2)
_$_str_$_2:
        /*000b*/ 	.byte	0x5f, 0x5f, 0x43, 0x55, 0x44, 0x41, 0x5f, 0x50, 0x52, 0x45, 0x43, 0x5f, 0x53, 0x51, 0x52, 0x54
        /*001b*/ 	.byte	0x00
.L_1:


//--------------------- .nv.constant0.triton_poi_fused__native_batch_norm_legit_no_training_cat_1 --------------------------
	.section	.nv.constant0.triton_poi_fused__native_batch_norm_legit_no_training_cat_1,"a",@progbits
	.sectionflags	@""
	.align	4
.nv.constant0.triton_poi_fused__native_batch_norm_legit_no_training_cat_1:
	.zero		596
